//
// Generated by NVIDIA NVVM Compiler
//
// Compiler Build ID: CL-36424714
// Cuda compilation tools, release 13.0, V13.0.88
// Based on NVVM 20.0.0
//

.version 9.0
.target sm_100
.address_size 64

	// .globl	_Z6revStrPcPi

.visible .entry _Z6revStrPcPi(
	.param .u64 .ptr .align 1 _Z6revStrPcPi_param_0,
	.param .u64 .ptr .align 1 _Z6revStrPcPi_param_1
)
{
	.reg .b16 	%rs<3>;
	.reg .b32 	%r<5>;
	.reg .b64 	%rd<9>;

	ld.param.u64 	%rd1, [_Z6revStrPcPi_param_0];
	ld.param.u64 	%rd2, [_Z6revStrPcPi_param_1];
	cvta.to.global.u64 	%rd3, %rd1;
	cvta.to.global.u64 	%rd4, %rd2;
	mov.u32 	%r1, %tid.x;
	ld.global.u32 	%r2, [%rd4];
	cvt.u64.u32 	%rd5, %r1;
	add.s64 	%rd6, %rd3, %rd5;
	ld.global.u8 	%rs1, [%rd6];
	not.b32 	%r3, %r1;
	add.s32 	%r4, %r2, %r3;
	cvt.s64.s32 	%rd7, %r4;
	add.s64 	%rd8, %rd3, %rd7;
	ld.global.u8 	%rs2, [%rd8];
	st.global.u8 	[%rd6], %rs2;
	st.global.u8 	[%rd8], %rs1;
	ret;

}


// ===== COMPILED SASS (sm_100) =====

	.target	sm_100

	.elftype	@"ET_EXEC"


//--------------------- .note.nv.tkinfo           --------------------------
	.section	.note.nv.tkinfo,"",@"SHT_NOTE"
	.sectionflags	@"SHF_NOTE_NV_TKINFO"
	.tkinfo
        /*0018*/ 	.word	0x00000002
        /*0030*/ 	.string	""
        /*0030*/ 	.string	"ptxas"
        /*0030*/ 	.string	"Cuda compilation tools, release 13.0, V13.0.88"
        /*0030*/ 	.string	"Build cuda_13.0.r13.0/compiler.36424714_0"
        /*0030*/ 	.string	"-arch sm_100 -m 64 "



//--------------------- .note.nv.cuinfo           --------------------------
	.section	.note.nv.cuinfo,"",@"SHT_NOTE"
	.sectionflags	@"SHF_NOTE_NV_CUINFO"
        /*0018*/ 	.short	0x0002
        /*001a*/ 	.short	0x0064
        /*001c*/ 	.short	0x0082
	.zero		2


//--------------------- .nv.info                  --------------------------
	.section	.nv.info,"",@"SHT_CUDA_INFO"
	.align	4


	//----- nvinfo : EIATTR_REGCOUNT
	.align		4
        /*0000*/ 	.byte	0x04, 0x2f
        /*0002*/ 	.short	(.L_1 - .L_0)
	.align		4
.L_0:
        /*0004*/ 	.word	index@(_Z6revStrPcPi)
        /*0008*/ 	.word	0x0000000e


	//----- nvinfo : EIATTR_FRAME_SIZE
	.align		4
.L_1:
        /*000c*/ 	.byte	0x04, 0x11
        /*000e*/ 	.short	(.L_3 - .L_2)
	.align		4
.L_2:
        /*0010*/ 	.word	index@(_Z6revStrPcPi)
        /*0014*/ 	.word	0x00000000


	//----- nvinfo : EIATTR_MIN_STACK_SIZE
	.align		4
.L_3:
        /*0018*/ 	.byte	0x04, 0x12
        /*001a*/ 	.short	(.L_5 - .L_4)
	.align		4
.L_4:
        /*001c*/ 	.word	index@(_Z6revStrPcPi)
        /*0020*/ 	.word	0x00000000
.L_5:


//--------------------- .nv.compat                --------------------------
	.section	.nv.compat,"",@"SHT_CUDA_COMPAT_INFO"
	.align	4
        /*0000*/ 	.byte	0x02, 0x09, 0x00, 0x00, 0x02, 0x02, 0x01, 0x00, 0x02, 0x05, 0x05, 0x00, 0x03, 0x07, 0x01, 0x01
        /*0010*/ 	.byte	0x02, 0x03, 0x00, 0x00, 0x02, 0x06, 0x01, 0x00, 0x04, 0x0b, 0x08, 0x00, 0x09, 0x00, 0x00, 0x00
        /*0020*/ 	.byte	0x00, 0x00, 0x00, 0x00


//--------------------- .nv.info._Z6revStrPcPi    --------------------------
	.section	.nv.info._Z6revStrPcPi,"",@"SHT_CUDA_INFO"
	.sectionflags	@""
	.align	4


	//----- nvinfo : EIATTR_CUDA_API_VERSION
	.align		4
        /*0000*/ 	.byte	0x04, 0x37
        /*0002*/ 	.short	(.L_7 - .L_6)
.L_6:
        /*0004*/ 	.word	0x00000082


	//----- nvinfo : EIATTR_KPARAM_INFO
	.align		4
.L_7:
        /*0008*/ 	.byte	0x04, 0x17
        /*000a*/ 	.short	(.L_9 - .L_8)
.L_8:
        /*000c*/ 	.word	0x00000000
        /*0010*/ 	.short	0x0001
        /*0012*/ 	.short	0x0008
        /*0014*/ 	.byte	0x00, 0xf5, 0x21, 0x00


	//----- nvinfo : EIATTR_KPARAM_INFO
	.align		4
.L_9:
        /*0018*/ 	.byte	0x04, 0x17
        /*001a*/ 	.short	(.L_11 - .L_10)
.L_10:
        /*001c*/ 	.word	0x00000000
        /*0020*/ 	.short	0x0000
        /*0022*/ 	.short	0x0000
        /*0024*/ 	.byte	0x00, 0xf5, 0x21, 0x00


	//----- nvinfo : EIATTR_SPARSE_MMA_MASK
	.align		4
.L_11:
        /*0028*/ 	.byte	0x03, 0x50
        /*002a*/ 	.short	0x0000


	//----- nvinfo : EIATTR_MAXREG_COUNT
	.align		4
        /*002c*/ 	.byte	0x03, 0x1b
        /*002e*/ 	.short	0x00ff


	//----- nvinfo : EIATTR_MERCURY_ISA_VERSION
	.align		4
        /*0030*/ 	.byte	0x03, 0x5f
        /*0032*/ 	.short	0x0101


	//----- nvinfo : EIATTR_VRC_CTA_INIT_COUNT
	.align		4
        /*0034*/ 	.byte	0x02, 0x4a
	.zero		1
	.zero		1


	//----- nvinfo : EIATTR_EXIT_INSTR_OFFSETS
	.align		4
        /*0038*/ 	.byte	0x04, 0x1c
        /*003a*/ 	.short	(.L_13 - .L_12)


	//   ....[0]....
.L_12:
        /*003c*/ 	.word	0x00000100


	//----- nvinfo : EIATTR_CBANK_PARAM_SIZE
	.align		4
.L_13:
        /*0040*/ 	.byte	0x03, 0x19
        /*0042*/ 	.short	0x0010


	//----- nvinfo : EIATTR_PARAM_CBANK
	.align		4
        /*0044*/ 	.byte	0x04, 0x0a
        /*0046*/ 	.short	(.L_15 - .L_14)
	.align		4
.L_14:
        /*0048*/ 	.word	index@(.nv.constant0._Z6revStrPcPi)
        /*004c*/ 	.short	0x0380
        /*004e*/ 	.short	0x0010


	//----- nvinfo : EIATTR_SW_WAR
	.align		4
.L_15:
        /*0050*/ 	.byte	0x04, 0x36
        /*0052*/ 	.short	(.L_17 - .L_16)
.L_16:
        /*0054*/ 	.word	0x00000008
.L_17:


//--------------------- .nv.callgraph             --------------------------
	.section	.nv.callgraph,"",@"SHT_CUDA_CALLGRAPH"
	.align	4
	.sectionentsize	8
	.align		4
        /*0000*/ 	.word	0x00000000
	.align		4
        /*0004*/ 	.word	0xffffffff
	.align		4
        /*0008*/ 	.word	0x00000000
	.align		4
        /*000c*/ 	.word	0xfffffffe
	.align		4
        /*0010*/ 	.word	0x00000000
	.align		4
        /*0014*/ 	.word	0xfffffffd
	.align		4
        /*0018*/ 	.word	0x00000000
	.align		4
        /*001c*/ 	.word	0xfffffffc


//--------------------- .text._Z6revStrPcPi       --------------------------
	.section	.text._Z6revStrPcPi,"ax",@progbits
	.align	128
        .global         _Z6revStrPcPi
        .type           _Z6revStrPcPi,@function
        .size           _Z6revStrPcPi,(.L_x_1 - _Z6revStrPcPi)
        .other          _Z6revStrPcPi,@"STO_CUDA_ENTRY STV_DEFAULT"
_Z6revStrPcPi:
.text._Z6revStrPcPi:
[----:B------:R-:W-:Y:S08]  /*0000*/  LDC R1, c[0x0][0x37c] ;  /* 0x0000df00ff017b82 */ /* 0x000ff00000000800 */
[----:B------:R-:W0:Y:S01]  /*0010*/  LDC.64 R2, c[0x0][0x388] ;  /* 0x0000e200ff027b82 */ /* 0x000e220000000a00 */
[----:B------:R-:W0:Y:S01]  /*0020*/  LDCU.64 UR4, c[0x0][0x358] ;  /* 0x00006b00ff0477ac */ /* 0x000e220008000a00 */
[----:B------:R-:W1:Y:S01]  /*0030*/  S2R R4, SR_TID.X ;  /* 0x0000000000047919 */ /* 0x000e620000002100 */
[----:B------:R-:W2:Y:S01]  /*0040*/  LDCU.64 UR6, c[0x0][0x380] ;  /* 0x00007000ff0677ac */ /* 0x000ea20008000a00 */
[----:B0-----:R-:W3:Y:S01]  /*0050*/  LDG.E R2, desc[UR4][R2.64] ;  /* 0x0000000402027981 */ /* 0x001ee2000c1e1900 */
[----:B-1----:R-:W-:-:S02]  /*0060*/  LOP3.LUT R5, RZ, R4, RZ, 0x33, !PT ;  /* 0x00000004ff057212 */ /* 0x002fc400078e33ff */
[----:B--2---:R-:W-:-:S03]  /*0070*/  IADD3 R4, P0, PT, R4, UR6, RZ ;  /* 0x0000000604047c10 */ /* 0x004fc6000ff1e0ff */
[----:B---3--:R-:W-:Y:S02]  /*0080*/  IMAD.IADD R0, R2, 0x1, R5 ;  /* 0x0000000102007824 */ /* 0x008fe400078e0205 */
[----:B------:R-:W-:-:S03]  /*0090*/  IMAD.X R5, RZ, RZ, UR7, P0 ;  /* 0x00000007ff057e24 */ /* 0x000fc600080e06ff */
[C---:B------:R-:W-:Y:S02]  /*00a0*/  IADD3 R6, P1, PT, R0.reuse, UR6, RZ ;  /* 0x0000000600067c10 */ /* 0x040fe4000ff3e0ff */
[----:B------:R-:W2:Y:S02]  /*00b0*/  LDG.E.U8 R9, desc[UR4][R4.64] ;  /* 0x0000000404097981 */ /* 0x000ea4000c1e1100 */
[----:B------:R-:W-:-:S05]  /*00c0*/  LEA.HI.X.SX32 R7, R0, UR7, 0x1, P1 ;  /* 0x0000000700077c11 */ /* 0x000fca00088f0eff */
[----:B------:R-:W3:Y:S04]  /*00d0*/  LDG.E.U8 R11, desc[UR4][R6.64] ;  /* 0x00000004060b7981 */ /* 0x000ee8000c1e1100 */
[----:B---3--:R-:W-:Y:S04]  /*00e0*/  STG.E.U8 desc[UR4][R4.64], R11 ;  /* 0x0000000b04007986 */ /* 0x008fe8000c101104 */
[----:B--2---:R-:W-:Y:S01]  /*00f0*/  STG.E.U8 desc[UR4][R6.64], R9 ;  /* 0x0000000906007986 */ /* 0x004fe2000c101104 */
[----:B------:R-:W-:Y:S05]  /*0100*/  EXIT ;  /* 0x000000000000794d */ /* 0x000fea0003800000 */
.L_x_0:
[----:B------:R-:W-:-:S00]  /*0110*/  BRA `(.L_x_0) ;  /* 0xfffffffc00fc7947 */ /* 0x000fc0000383ffff */
[----:B------:R-:W-:-:S00]  /*0120*/  NOP ;  /* 0x0000000000007918 */ /* 0x000fc00000000000 */
        /* <DEDUP_REMOVED lines=13> */
.L_x_1:


//--------------------- .nv.shared.reserved.0     --------------------------
	.section	.nv.shared.reserved.0,"aw",@nobits
	.weak		__nv_reservedSMEM_offset_0_alias
	.size		__nv_reservedSMEM_offset_0_alias, 0, 64
	.other		__nv_reservedSMEM_offset_0_alias,@"STO_CUDA_RESERVED_SHARED STV_DEFAULT"
__nv_reservedSMEM_offset_0_alias:
	.zero		0
	.zero		64


//--------------------- .nv.constant0._Z6revStrPcPi --------------------------
	.section	.nv.constant0._Z6revStrPcPi,"a",@progbits
	.sectionflags	@""
	.align	4
.nv.constant0._Z6revStrPcPi:
	.zero		912


//--------------------- SYMBOLS --------------------------

	.type		.nv.reservedSmem.offset0,@object
	.size		.nv.reservedSmem.offset0,0x4
